//
// Generated by NVIDIA NVVM Compiler
//
// Compiler Build ID: CL-36424714
// Cuda compilation tools, release 13.0, V13.0.88
// Based on NVVM 20.0.0
//

.version 9.0
.target sm_100
.address_size 64

	// .globl	side_aware_memcpy_32

.visible .entry side_aware_memcpy_32(
	.param .u64 .ptr .align 1 side_aware_memcpy_32_param_0,
	.param .u64 .ptr .align 1 side_aware_memcpy_32_param_1,
	.param .u32 side_aware_memcpy_32_param_2,
	.param .u32 side_aware_memcpy_32_param_3,
	.param .align 1 .b8 side_aware_memcpy_32_param_4[200]
)
.maxntid 1024
.minnctapersm 1
{
	.reg .pred 	%p<7>;
	.reg .b16 	%rs<4>;
	.reg .b32 	%r<93>;
	.reg .b64 	%rd<24>;

	ld.param.u64 	%rd4, [side_aware_memcpy_32_param_0];
	ld.param.u64 	%rd3, [side_aware_memcpy_32_param_1];
	ld.param.u32 	%r20, [side_aware_memcpy_32_param_2];
	ld.param.u32 	%r21, [side_aware_memcpy_32_param_3];
	mov.b64 	%rd5, side_aware_memcpy_32_param_4;
	mov.u64 	%rd6, %rd5;
	cvta.to.global.u64 	%rd1, %rd4;
	cvta.to.global.u64 	%rd2, %rd3;
	// begin inline asm
	mov.u32 %r22, %smid;

	// end inline asm
	cvt.u64.u32 	%rd7, %r22;
	add.s64 	%rd8, %rd6, %rd7;
	ld.param.u8 	%rs1, [%rd8];
	and.b16  	%rs2, %rs1, 1;
	cvt.u32.u16 	%r1, %rs2;
	shr.u16 	%rs3, %rs1, 1;
	cvt.u32.u16 	%r2, %rs3;
	setp.gt.u32 	%p1, %r21, %r2;
	@%p1 bra 	$L__BB0_2;
	mov.b32 	%r23, 1000;
	// begin inline asm
	nanosleep.u32 %r23;
	// end inline asm
	bra.uni 	$L__BB0_9;
$L__BB0_2:
	mov.u32 	%r3, %tid.y;
	mov.u32 	%r24, %tid.x;
	shl.b32 	%r4, %r24, 4;
	shl.b32 	%r25, %r2, 2;
	add.s32 	%r91, %r25, %r3;
	shr.u32 	%r6, %r20, 9;
	and.b32  	%r7, %r6, 524287;
	shr.u32 	%r8, %r7, 2;
	cvt.u32.u64 	%r9, %rd3;
	setp.ge.u32 	%p2, %r91, %r8;
	@%p2 bra 	$L__BB0_5;
	shl.b32 	%r26, %r91, 15;
	or.b32  	%r92, %r26, %r4;
	shl.b32 	%r11, %r21, 17;
	shl.b32 	%r12, %r21, 2;
$L__BB0_4:
	add.s32 	%r27, %r92, %r9;
	and.b32  	%r28, %r27, 2830336;
	popc.b32 	%r29, %r28;
	and.b32  	%r30, %r29, 1;
	xor.b32  	%r31, %r30, %r1;
	shl.b32 	%r32, %r31, 12;
	add.s32 	%r33, %r32, %r92;
	cvt.u64.u32 	%rd9, %r33;
	add.s64 	%rd10, %rd2, %rd9;
	ld.global.v4.u32 	{%r34, %r35, %r36, %r37}, [%rd10];
	add.s32 	%r38, %r27, 8192;
	and.b32  	%r39, %r38, 2830336;
	popc.b32 	%r40, %r39;
	and.b32  	%r41, %r40, 1;
	xor.b32  	%r42, %r41, %r1;
	shl.b32 	%r43, %r42, 12;
	add.s32 	%r44, %r92, %r43;
	add.s32 	%r45, %r44, 8192;
	cvt.u64.u32 	%rd11, %r45;
	add.s64 	%rd12, %rd2, %rd11;
	ld.global.v4.u32 	{%r46, %r47, %r48, %r49}, [%rd12];
	add.s32 	%r50, %r27, 16384;
	and.b32  	%r51, %r50, 2830336;
	popc.b32 	%r52, %r51;
	and.b32  	%r53, %r52, 1;
	xor.b32  	%r54, %r53, %r1;
	shl.b32 	%r55, %r54, 12;
	add.s32 	%r56, %r92, %r55;
	add.s32 	%r57, %r56, 16384;
	cvt.u64.u32 	%rd13, %r57;
	add.s64 	%rd14, %rd2, %rd13;
	ld.global.v4.u32 	{%r58, %r59, %r60, %r61}, [%rd14];
	add.s32 	%r62, %r27, 24576;
	and.b32  	%r63, %r62, 2830336;
	popc.b32 	%r64, %r63;
	and.b32  	%r65, %r64, 1;
	xor.b32  	%r66, %r65, %r1;
	shl.b32 	%r67, %r66, 12;
	add.s32 	%r68, %r92, %r67;
	add.s32 	%r69, %r68, 24576;
	cvt.u64.u32 	%rd15, %r69;
	add.s64 	%rd16, %rd2, %rd15;
	ld.global.v4.u32 	{%r70, %r71, %r72, %r73}, [%rd16];
	add.s64 	%rd17, %rd1, %rd9;
	st.global.v4.u32 	[%rd17], {%r34, %r35, %r36, %r37};
	add.s64 	%rd18, %rd1, %rd11;
	st.global.v4.u32 	[%rd18], {%r46, %r47, %r48, %r49};
	add.s64 	%rd19, %rd1, %rd13;
	st.global.v4.u32 	[%rd19], {%r58, %r59, %r60, %r61};
	add.s64 	%rd20, %rd1, %rd15;
	st.global.v4.u32 	[%rd20], {%r70, %r71, %r72, %r73};
	add.s32 	%r91, %r91, %r12;
	add.s32 	%r92, %r11, %r92;
	setp.lt.u32 	%p3, %r91, %r8;
	@%p3 bra 	$L__BB0_4;
$L__BB0_5:
	setp.ne.s32 	%p4, %r3, 0;
	@%p4 bra 	$L__BB0_9;
	and.b32  	%r17, %r6, 524284;
	add.s32 	%r74, %r21, %r17;
	sub.s32 	%r75, %r7, %r74;
	add.s32 	%r76, %r75, %r2;
	add.s32 	%r18, %r76, 1;
	setp.lt.s32 	%p5, %r18, 0;
	@%p5 bra 	$L__BB0_9;
	add.s32 	%r77, %r18, %r17;
	shl.b32 	%r78, %r77, 13;
	add.s32 	%r79, %r78, %r4;
	add.s32 	%r80, %r79, %r9;
	and.b32  	%r81, %r80, 2830336;
	popc.b32 	%r82, %r81;
	and.b32  	%r83, %r82, 1;
	xor.b32  	%r84, %r83, %r1;
	shl.b32 	%r85, %r84, 12;
	add.s32 	%r86, %r85, %r79;
	shr.u32 	%r19, %r86, 4;
	setp.ge.u32 	%p6, %r19, %r20;
	@%p6 bra 	$L__BB0_9;
	mul.wide.u32 	%rd21, %r19, 16;
	add.s64 	%rd22, %rd2, %rd21;
	ld.global.v4.u32 	{%r87, %r88, %r89, %r90}, [%rd22];
	add.s64 	%rd23, %rd1, %rd21;
	st.global.v4.u32 	[%rd23], {%r87, %r88, %r89, %r90};
$L__BB0_9:
	ret;

}
	// .globl	side_aware_memcpy_64
.visible .entry side_aware_memcpy_64(
	.param .u64 .ptr .align 1 side_aware_memcpy_64_param_0,
	.param .u64 .ptr .align 1 side_aware_memcpy_64_param_1,
	.param .u64 side_aware_memcpy_64_param_2,
	.param .u32 side_aware_memcpy_64_param_3,
	.param .align 1 .b8 side_aware_memcpy_64_param_4[200]
)
.maxntid 1024
.minnctapersm 1
{
	.reg .pred 	%p<7>;
	.reg .b16 	%rs<4>;
	.reg .b32 	%r<81>;
	.reg .b64 	%rd<47>;

	ld.param.u64 	%rd10, [side_aware_memcpy_64_param_0];
	ld.param.u64 	%rd8, [side_aware_memcpy_64_param_1];
	ld.param.u64 	%rd9, [side_aware_memcpy_64_param_2];
	ld.param.u32 	%r13, [side_aware_memcpy_64_param_3];
	mov.b64 	%rd11, side_aware_memcpy_64_param_4;
	mov.u64 	%rd12, %rd11;
	cvta.to.global.u64 	%rd1, %rd10;
	cvta.to.global.u64 	%rd2, %rd8;
	// begin inline asm
	mov.u32 %r14, %smid;

	// end inline asm
	cvt.u64.u32 	%rd13, %r14;
	add.s64 	%rd14, %rd12, %rd13;
	ld.param.u8 	%rs1, [%rd14];
	and.b16  	%rs2, %rs1, 1;
	cvt.u32.u16 	%r1, %rs2;
	shr.u16 	%rs3, %rs1, 1;
	cvt.u32.u16 	%r2, %rs3;
	setp.gt.u32 	%p1, %r13, %r2;
	@%p1 bra 	$L__BB1_2;
	mov.b32 	%r15, 1000;
	// begin inline asm
	nanosleep.u32 %r15;
	// end inline asm
	bra.uni 	$L__BB1_9;
$L__BB1_2:
	mov.u32 	%r3, %tid.y;
	mov.u32 	%r16, %tid.x;
	shl.b32 	%r4, %r16, 4;
	shl.b32 	%r17, %r2, 2;
	add.s32 	%r80, %r17, %r3;
	shr.u64 	%rd15, %rd9, 9;
	cvt.u32.u64 	%r6, %rd15;
	shr.u32 	%r7, %r6, 2;
	setp.ge.u32 	%p2, %r80, %r7;
	@%p2 bra 	$L__BB1_5;
	shl.b32 	%r18, %r13, 17;
	add.s32 	%r19, %r18, -32768;
	shl.b32 	%r20, %r80, 15;
	or.b32  	%r21, %r20, %r4;
	cvt.u64.u32 	%rd46, %r21;
	cvt.u64.u32 	%rd16, %r19;
	add.s64 	%rd4, %rd16, 32768;
	shl.b32 	%r8, %r13, 2;
$L__BB1_4:
	cvt.u32.u64 	%r22, %rd8;
	cvt.u32.u64 	%r23, %rd46;
	add.s32 	%r24, %r23, %r22;
	and.b32  	%r25, %r24, 2830336;
	popc.b32 	%r26, %r25;
	and.b32  	%r27, %r26, 1;
	xor.b32  	%r28, %r27, %r1;
	shl.b32 	%r29, %r28, 12;
	cvt.u64.u32 	%rd17, %r29;
	add.s64 	%rd18, %rd46, %rd17;
	add.s64 	%rd19, %rd2, %rd18;
	ld.global.v4.u32 	{%r30, %r31, %r32, %r33}, [%rd19];
	add.s32 	%r34, %r24, 8192;
	and.b32  	%r35, %r34, 2830336;
	popc.b32 	%r36, %r35;
	and.b32  	%r37, %r36, 1;
	xor.b32  	%r38, %r37, %r1;
	shl.b32 	%r39, %r38, 12;
	cvt.u64.u32 	%rd20, %r39;
	add.s64 	%rd21, %rd46, %rd20;
	add.s64 	%rd22, %rd21, 8192;
	and.b64  	%rd23, %rd22, -16;
	add.s64 	%rd24, %rd2, %rd23;
	ld.global.v4.u32 	{%r40, %r41, %r42, %r43}, [%rd24];
	add.s32 	%r44, %r24, 16384;
	and.b32  	%r45, %r44, 2830336;
	popc.b32 	%r46, %r45;
	and.b32  	%r47, %r46, 1;
	xor.b32  	%r48, %r47, %r1;
	shl.b32 	%r49, %r48, 12;
	cvt.u64.u32 	%rd25, %r49;
	add.s64 	%rd26, %rd46, %rd25;
	add.s64 	%rd27, %rd26, 16384;
	and.b64  	%rd28, %rd27, -16;
	add.s64 	%rd29, %rd2, %rd28;
	ld.global.v4.u32 	{%r50, %r51, %r52, %r53}, [%rd29];
	add.s32 	%r54, %r24, 24576;
	and.b32  	%r55, %r54, 2830336;
	popc.b32 	%r56, %r55;
	and.b32  	%r57, %r56, 1;
	xor.b32  	%r58, %r57, %r1;
	shl.b32 	%r59, %r58, 12;
	cvt.u64.u32 	%rd30, %r59;
	add.s64 	%rd31, %rd46, %rd30;
	add.s64 	%rd32, %rd31, 24576;
	and.b64  	%rd33, %rd32, -16;
	add.s64 	%rd34, %rd2, %rd33;
	ld.global.v4.u32 	{%r60, %r61, %r62, %r63}, [%rd34];
	add.s64 	%rd35, %rd1, %rd18;
	st.global.v4.u32 	[%rd35], {%r30, %r31, %r32, %r33};
	add.s64 	%rd36, %rd1, %rd23;
	st.global.v4.u32 	[%rd36], {%r40, %r41, %r42, %r43};
	add.s64 	%rd37, %rd1, %rd28;
	st.global.v4.u32 	[%rd37], {%r50, %r51, %r52, %r53};
	add.s64 	%rd38, %rd1, %rd33;
	st.global.v4.u32 	[%rd38], {%r60, %r61, %r62, %r63};
	add.s32 	%r80, %r80, %r8;
	add.s64 	%rd46, %rd46, %rd4;
	setp.lt.u32 	%p3, %r80, %r7;
	@%p3 bra 	$L__BB1_4;
$L__BB1_5:
	setp.ne.s32 	%p4, %r3, 0;
	@%p4 bra 	$L__BB1_9;
	and.b32  	%r11, %r6, -4;
	add.s32 	%r64, %r13, %r11;
	sub.s32 	%r65, %r6, %r64;
	add.s32 	%r66, %r65, %r2;
	add.s32 	%r12, %r66, 1;
	setp.lt.s32 	%p5, %r12, 0;
	@%p5 bra 	$L__BB1_9;
	add.s32 	%r67, %r12, %r11;
	mul.wide.u32 	%rd39, %r67, 8192;
	cvt.u64.u32 	%rd40, %r4;
	add.s64 	%rd41, %rd39, %rd40;
	cvt.u32.u64 	%r68, %rd41;
	cvt.u32.u64 	%r69, %rd8;
	add.s32 	%r70, %r68, %r69;
	and.b32  	%r71, %r70, 2830336;
	popc.b32 	%r72, %r71;
	and.b32  	%r73, %r72, 1;
	xor.b32  	%r74, %r73, %r1;
	shl.b32 	%r75, %r74, 12;
	cvt.u64.u32 	%rd42, %r75;
	add.s64 	%rd7, %rd41, %rd42;
	shr.u64 	%rd43, %rd7, 4;
	setp.ge.u64 	%p6, %rd43, %rd9;
	@%p6 bra 	$L__BB1_9;
	add.s64 	%rd44, %rd2, %rd7;
	ld.global.v4.u32 	{%r76, %r77, %r78, %r79}, [%rd44];
	add.s64 	%rd45, %rd1, %rd7;
	st.global.v4.u32 	[%rd45], {%r76, %r77, %r78, %r79};
$L__BB1_9:
	ret;

}


// ===== COMPILED SASS (sm_100) =====

	.target	sm_100

	.elftype	@"ET_EXEC"


//--------------------- .note.nv.tkinfo           --------------------------
	.section	.note.nv.tkinfo,"",@"SHT_NOTE"
	.sectionflags	@"SHF_NOTE_NV_TKINFO"
	.tkinfo
        /*0018*/ 	.word	0x00000002
        /*0030*/ 	.string	""
        /*0030*/ 	.string	"ptxas"
        /*0030*/ 	.string	"Cuda compilation tools, release 13.0, V13.0.88"
        /*0030*/ 	.string	"Build cuda_13.0.r13.0/compiler.36424714_0"
        /*0030*/ 	.string	"-arch sm_100 -m 64 "



//--------------------- .note.nv.cuinfo           --------------------------
	.section	.note.nv.cuinfo,"",@"SHT_NOTE"
	.sectionflags	@"SHF_NOTE_NV_CUINFO"
        /*0018*/ 	.short	0x0002
        /*001a*/ 	.short	0x0064
        /*001c*/ 	.short	0x0082
	.zero		2


//--------------------- .nv.info                  --------------------------
	.section	.nv.info,"",@"SHT_CUDA_INFO"
	.align	4


	//----- nvinfo : EIATTR_REGCOUNT
	.align		4
        /*0000*/ 	.byte	0x04, 0x2f
        /*0002*/ 	.short	(.L_1 - .L_0)
	.align		4
.L_0:
        /*0004*/ 	.word	index@(side_aware_memcpy_32)
        /*0008*/ 	.word	0x00000026


	//----- nvinfo : EIATTR_FRAME_SIZE
	.align		4
.L_1:
        /*000c*/ 	.byte	0x04, 0x11
        /*000e*/ 	.short	(.L_3 - .L_2)
	.align		4
.L_2:
        /*0010*/ 	.word	index@(side_aware_memcpy_32)
        /*0014*/ 	.word	0x00000000


	//----- nvinfo : EIATTR_REGCOUNT
	.align		4
.L_3:
        /*0018*/ 	.byte	0x04, 0x2f
        /*001a*/ 	.short	(.L_5 - .L_4)
	.align		4
.L_4:
        /*001c*/ 	.word	index@(side_aware_memcpy_64)
        /*0020*/ 	.word	0x00000029


	//----- nvinfo : EIATTR_FRAME_SIZE
	.align		4
.L_5:
        /*0024*/ 	.byte	0x04, 0x11
        /*0026*/ 	.short	(.L_7 - .L_6)
	.align		4
.L_6:
        /*0028*/ 	.word	index@(side_aware_memcpy_64)
        /*002c*/ 	.word	0x00000000


	//----- nvinfo : EIATTR_MIN_STACK_SIZE
	.align		4
.L_7:
        /*0030*/ 	.byte	0x04, 0x12
        /*0032*/ 	.short	(.L_9 - .L_8)
	.align		4
.L_8:
        /*0034*/ 	.word	index@(side_aware_memcpy_64)
        /*0038*/ 	.word	0x00000000


	//----- nvinfo : EIATTR_MIN_STACK_SIZE
	.align		4
.L_9:
        /*003c*/ 	.byte	0x04, 0x12
        /*003e*/ 	.short	(.L_11 - .L_10)
	.align		4
.L_10:
        /*0040*/ 	.word	index@(side_aware_memcpy_32)
        /*0044*/ 	.word	0x00000000
.L_11:


//--------------------- .nv.compat                --------------------------
	.section	.nv.compat,"",@"SHT_CUDA_COMPAT_INFO"
	.align	4
        /*0000*/ 	.byte	0x02, 0x09, 0x00, 0x00, 0x02, 0x02, 0x01, 0x00, 0x02, 0x05, 0x05, 0x00, 0x03, 0x07, 0x01, 0x01
        /*0010*/ 	.byte	0x02, 0x03, 0x00, 0x00, 0x02, 0x06, 0x01, 0x00, 0x04, 0x0b, 0x08, 0x00, 0x09, 0x00, 0x00, 0x00
        /*0020*/ 	.byte	0x00, 0x00, 0x00, 0x00


//--------------------- .nv.info.side_aware_memcpy_64 --------------------------
	.section	.nv.info.side_aware_memcpy_64,"",@"SHT_CUDA_INFO"
	.sectionflags	@""
	.align	4


	//----- nvinfo : EIATTR_CUDA_API_VERSION
	.align		4
        /*0000*/ 	.byte	0x04, 0x37
        /*0002*/ 	.short	(.L_13 - .L_12)
.L_12:
        /*0004*/ 	.word	0x00000082


	//----- nvinfo : EIATTR_KPARAM_INFO
	.align		4
.L_13:
        /*0008*/ 	.byte	0x04, 0x17
        /*000a*/ 	.short	(.L_15 - .L_14)
.L_14:
        /*000c*/ 	.word	0x00000000
        /*0010*/ 	.short	0x0004
        /*0012*/ 	.short	0x001c
        /*0014*/ 	.byte	0x00, 0xf0, 0x21, 0x03


	//----- nvinfo : EIATTR_KPARAM_INFO
	.align		4
.L_15:
        /*0018*/ 	.byte	0x04, 0x17
        /*001a*/ 	.short	(.L_17 - .L_16)
.L_16:
        /*001c*/ 	.word	0x00000000
        /*0020*/ 	.short	0x0003
        /*0022*/ 	.short	0x0018
        /*0024*/ 	.byte	0x00, 0xf0, 0x11, 0x00


	//----- nvinfo : EIATTR_KPARAM_INFO
	.align		4
.L_17:
        /*0028*/ 	.byte	0x04, 0x17
        /*002a*/ 	.short	(.L_19 - .L_18)
.L_18:
        /*002c*/ 	.word	0x00000000
        /*0030*/ 	.short	0x0002
        /*0032*/ 	.short	0x0010
        /*0034*/ 	.byte	0x00, 0xf0, 0x21, 0x00


	//----- nvinfo : EIATTR_KPARAM_INFO
	.align		4
.L_19:
        /*0038*/ 	.byte	0x04, 0x17
        /*003a*/ 	.short	(.L_21 - .L_20)
.L_20:
        /*003c*/ 	.word	0x00000000
        /*0040*/ 	.short	0x0001
        /*0042*/ 	.short	0x0008
        /*0044*/ 	.byte	0x00, 0xf5, 0x21, 0x00


	//----- nvinfo : EIATTR_KPARAM_INFO
	.align		4
.L_21:
        /*0048*/ 	.byte	0x04, 0x17
        /*004a*/ 	.short	(.L_23 - .L_22)
.L_22:
        /*004c*/ 	.word	0x00000000
        /*0050*/ 	.short	0x0000
        /*0052*/ 	.short	0x0000
        /*0054*/ 	.byte	0x00, 0xf5, 0x21, 0x00


	//----- nvinfo : EIATTR_SPARSE_MMA_MASK
	.align		4
.L_23:
        /*0058*/ 	.byte	0x03, 0x50
        /*005a*/ 	.short	0x0000


	//----- nvinfo : EIATTR_MAXREG_COUNT
	.align		4
        /*005c*/ 	.byte	0x03, 0x1b
        /*005e*/ 	.short	0x0040


	//----- nvinfo : EIATTR_MERCURY_ISA_VERSION
	.align		4
        /*0060*/ 	.byte	0x03, 0x5f
        /*0062*/ 	.short	0x0101


	//----- nvinfo : EIATTR_VRC_CTA_INIT_COUNT
	.align		4
        /*0064*/ 	.byte	0x02, 0x4a
	.zero		1
	.zero		1


	//----- nvinfo : EIATTR_EXIT_INSTR_OFFSETS
	.align		4
        /*0068*/ 	.byte	0x04, 0x1c
        /*006a*/ 	.short	(.L_25 - .L_24)


	//   ....[0]....
.L_24:
        /*006c*/ 	.word	0x00000080


	//   ....[1]....
        /*0070*/ 	.word	0x00000580


	//   ....[2]....
        /*0074*/ 	.word	0x000005d0


	//   ....[3]....
        /*0078*/ 	.word	0x000006c0


	//   ....[4]....
        /*007c*/ 	.word	0x00000750


	//----- nvinfo : EIATTR_MAX_THREADS
	.align		4
.L_25:
        /*0080*/ 	.byte	0x04, 0x05
        /*0082*/ 	.short	(.L_27 - .L_26)
.L_26:
        /*0084*/ 	.word	0x00000400
        /*0088*/ 	.word	0x00000001
        /*008c*/ 	.word	0x00000001


	//----- nvinfo : EIATTR_CRS_STACK_SIZE
	.align		4
.L_27:
        /*0090*/ 	.byte	0x04, 0x1e
        /*0092*/ 	.short	(.L_29 - .L_28)
.L_28:
        /*0094*/ 	.word	0x00000000


	//----- nvinfo : EIATTR_CBANK_PARAM_SIZE
	.align		4
.L_29:
        /*0098*/ 	.byte	0x03, 0x19
        /*009a*/ 	.short	0x00e4


	//----- nvinfo : EIATTR_PARAM_CBANK
	.align		4
        /*009c*/ 	.byte	0x04, 0x0a
        /*009e*/ 	.short	(.L_31 - .L_30)
	.align		4
.L_30:
        /*00a0*/ 	.word	index@(.nv.constant0.side_aware_memcpy_64)
        /*00a4*/ 	.short	0x0380
        /*00a6*/ 	.short	0x00e4


	//----- nvinfo : EIATTR_SW_WAR
	.align		4
.L_31:
        /*00a8*/ 	.byte	0x04, 0x36
        /*00aa*/ 	.short	(.L_33 - .L_32)
.L_32:
        /*00ac*/ 	.word	0x00000008
.L_33:


//--------------------- .nv.info.side_aware_memcpy_32 --------------------------
	.section	.nv.info.side_aware_memcpy_32,"",@"SHT_CUDA_INFO"
	.sectionflags	@""
	.align	4


	//----- nvinfo : EIATTR_CUDA_API_VERSION
	.align		4
        /*0000*/ 	.byte	0x04, 0x37
        /*0002*/ 	.short	(.L_35 - .L_34)
.L_34:
        /*0004*/ 	.word	0x00000082


	//----- nvinfo : EIATTR_KPARAM_INFO
	.align		4
.L_35:
        /*0008*/ 	.byte	0x04, 0x17
        /*000a*/ 	.short	(.L_37 - .L_36)
.L_36:
        /*000c*/ 	.word	0x00000000
        /*0010*/ 	.short	0x0004
        /*0012*/ 	.short	0x0018
        /*0014*/ 	.byte	0x00, 0xf0, 0x21, 0x03


	//----- nvinfo : EIATTR_KPARAM_INFO
	.align		4
.L_37:
        /*0018*/ 	.byte	0x04, 0x17
        /*001a*/ 	.short	(.L_39 - .L_38)
.L_38:
        /*001c*/ 	.word	0x00000000
        /*0020*/ 	.short	0x0003
        /*0022*/ 	.short	0x0014
        /*0024*/ 	.byte	0x00, 0xf0, 0x11, 0x00


	//----- nvinfo : EIATTR_KPARAM_INFO
	.align		4
.L_39:
        /*0028*/ 	.byte	0x04, 0x17
        /*002a*/ 	.short	(.L_41 - .L_40)
.L_40:
        /*002c*/ 	.word	0x00000000
        /*0030*/ 	.short	0x0002
        /*0032*/ 	.short	0x0010
        /*0034*/ 	.byte	0x00, 0xf0, 0x11, 0x00


	//----- nvinfo : EIATTR_KPARAM_INFO
	.align		4
.L_41:
        /*0038*/ 	.byte	0x04, 0x17
        /*003a*/ 	.short	(.L_43 - .L_42)
.L_42:
        /*003c*/ 	.word	0x00000000
        /*0040*/ 	.short	0x0001
        /*0042*/ 	.short	0x0008
        /*0044*/ 	.byte	0x00, 0xf5, 0x21, 0x00


	//----- nvinfo : EIATTR_KPARAM_INFO
	.align		4
.L_43:
        /*0048*/ 	.byte	0x04, 0x17
        /*004a*/ 	.short	(.L_45 - .L_44)
.L_44:
        /*004c*/ 	.word	0x00000000
        /*0050*/ 	.short	0x0000
        /*0052*/ 	.short	0x0000
        /*0054*/ 	.byte	0x00, 0xf5, 0x21, 0x00


	//----- nvinfo : EIATTR_SPARSE_MMA_MASK
	.align		4
.L_45:
        /*0058*/ 	.byte	0x03, 0x50
        /*005a*/ 	.short	0x0000


	//----- nvinfo : EIATTR_MAXREG_COUNT
	.align		4
        /*005c*/ 	.byte	0x03, 0x1b
        /*005e*/ 	.short	0x0040


	//----- nvinfo : EIATTR_MERCURY_ISA_VERSION
	.align		4
        /*0060*/ 	.byte	0x03, 0x5f
        /*0062*/ 	.short	0x0101


	//----- nvinfo : EIATTR_VRC_CTA_INIT_COUNT
	.align		4
        /*0064*/ 	.byte	0x02, 0x4a
	.zero		1
	.zero		1


	//----- nvinfo : EIATTR_EXIT_INSTR_OFFSETS
	.align		4
        /*0068*/ 	.byte	0x04, 0x1c
        /*006a*/ 	.short	(.L_47 - .L_46)


	//   ....[0]....
.L_46:
        /*006c*/ 	.word	0x00000080


	//   ....[1]....
        /*0070*/ 	.word	0x000004d0


	//   ....[2]....
        /*0074*/ 	.word	0x00000520


	//   ....[3]....
        /*0078*/ 	.word	0x000005d0


	//   ....[4]....
        /*007c*/ 	.word	0x00000640


	//----- nvinfo : EIATTR_MAX_THREADS
	.align		4
.L_47:
        /*0080*/ 	.byte	0x04, 0x05
        /*0082*/ 	.short	(.L_49 - .L_48)
.L_48:
        /*0084*/ 	.word	0x00000400
        /*0088*/ 	.word	0x00000001
        /*008c*/ 	.word	0x00000001


	//----- nvinfo : EIATTR_CRS_STACK_SIZE
	.align		4
.L_49:
        /*0090*/ 	.byte	0x04, 0x1e
        /*0092*/ 	.short	(.L_51 - .L_50)
.L_50:
        /*0094*/ 	.word	0x00000000


	//----- nvinfo : EIATTR_CBANK_PARAM_SIZE
	.align		4
.L_51:
        /*0098*/ 	.byte	0x03, 0x19
        /*009a*/ 	.short	0x00e0


	//----- nvinfo : EIATTR_PARAM_CBANK
	.align		4
        /*009c*/ 	.byte	0x04, 0x0a
        /*009e*/ 	.short	(.L_53 - .L_52)
	.align		4
.L_52:
        /*00a0*/ 	.word	index@(.nv.constant0.side_aware_memcpy_32)
        /*00a4*/ 	.short	0x0380
        /*00a6*/ 	.short	0x00e0


	//----- nvinfo : EIATTR_SW_WAR
	.align		4
.L_53:
        /*00a8*/ 	.byte	0x04, 0x36
        /*00aa*/ 	.short	(.L_55 - .L_54)
.L_54:
        /*00ac*/ 	.word	0x00000008
.L_55:


//--------------------- .nv.callgraph             --------------------------
	.section	.nv.callgraph,"",@"SHT_CUDA_CALLGRAPH"
	.align	4
	.sectionentsize	8
	.align		4
        /*0000*/ 	.word	0x00000000
	.align		4
        /*0004*/ 	.word	0xffffffff
	.align		4
        /*0008*/ 	.word	0x00000000
	.align		4
        /*000c*/ 	.word	0xfffffffe
	.align		4
        /*0010*/ 	.word	0x00000000
	.align		4
        /*0014*/ 	.word	0xfffffffd
	.align		4
        /*0018*/ 	.word	0x00000000
	.align		4
        /*001c*/ 	.word	0xfffffffc


//--------------------- .text.side_aware_memcpy_64 --------------------------
	.section	.text.side_aware_memcpy_64,"ax",@progbits
	.align	128
        .global         side_aware_memcpy_64
        .type           side_aware_memcpy_64,@function
        .size           side_aware_memcpy_64,(.L_x_10 - side_aware_memcpy_64)
        .other          side_aware_memcpy_64,@"STO_CUDA_ENTRY STV_DEFAULT"
side_aware_memcpy_64:
.text.side_aware_memcpy_64:
[----:B------:R-:W-:Y:S01]  /*0000*/  LDC R1, c[0x0][0x37c] ;  /* 0x0000df00ff017b82 */ /* 0x000fe20000000800 */
[----:B------:R-:W0:Y:S07]  /*0010*/  S2R R0, SR_VIRTUALSMID ;  /* 0x0000000000007919 */ /* 0x000e2e0000004300 */
[----:B------:R-:W1:Y:S08]  /*0020*/  LDC R3, c[0x0][0x398] ;  /* 0x0000e600ff037b82 */ /* 0x000e700000000800 */
[----:B0-----:R-:W0:Y:S02]  /*0030*/  LDC.U8 R0, c[0x0][R0+0x39c] ;  /* 0x0000e70000007b82 */ /* 0x001e240000000000 */
[----:B0-----:R-:W-:-:S04]  /*0040*/  SHF.R.U32.HI R30, RZ, 0x1, R0 ;  /* 0x00000001ff1e7819 */ /* 0x001fc80000011600 */
[----:B-1----:R-:W-:-:S13]  /*0050*/  ISETP.GE.U32.AND P0, PT, R30, R3, PT ;  /* 0x000000031e00720c */ /* 0x002fda0003f06070 */
[----:B------:R-:W-:Y:S05]  /*0060*/  @!P0 BRA `(.L_x_0) ;  /* 0x0000000000088947 */ /* 0x000fea0003800000 */
[----:B------:R-:W-:Y:S05]  /*0070*/  NANOSLEEP 0x3e8 ;  /* 0x000003e80000795d */ /* 0x000fea0003800000 */
[----:B------:R-:W-:Y:S05]  /*0080*/  EXIT ;  /* 0x000000000000794d */ /* 0x000fea0003800000 */
.L_x_0:
[----:B------:R-:W0:Y:S01]  /*0090*/  S2R R5, SR_TID.Y ;  /* 0x0000000000057919 */ /* 0x000e220000002200 */
[----:B------:R-:W1:Y:S01]  /*00a0*/  LDC.64 R20, c[0x0][0x390] ;  /* 0x0000e400ff147b82 */ /* 0x000e620000000a00 */
[----:B------:R-:W2:Y:S01]  /*00b0*/  LDCU.64 UR4, c[0x0][0x358] ;  /* 0x00006b00ff0477ac */ /* 0x000ea20008000a00 */
[----:B------:R-:W-:Y:S01]  /*00c0*/  BSSY.RECONVERGENT B0, `(.L_x_1) ;  /* 0x000004b000007945 */ /* 0x000fe20003800200 */
[----:B------:R-:W3:Y:S01]  /*00d0*/  S2R R2, SR_TID.X ;  /* 0x0000000000027919 */ /* 0x000ee20000002100 */
[----:B------:R-:W4:Y:S01]  /*00e0*/  LDCU.128 UR8, c[0x0][0x380] ;  /* 0x00007000ff0877ac */ /* 0x000f220008000c00 */
[----:B-1----:R-:W-:-:S04]  /*00f0*/  SHF.R.U64 R32, R20, 0x9, R21 ;  /* 0x0000000914207819 */ /* 0x002fc80000001215 */
[----:B------:R-:W-:Y:S01]  /*0100*/  SHF.R.U32.HI R31, RZ, 0x2, R32 ;  /* 0x00000002ff1f7819 */ /* 0x000fe20000011620 */
[----:B0-----:R-:W-:Y:S01]  /*0110*/  IMAD R38, R30, 0x4, R5 ;  /* 0x000000041e267824 */ /* 0x001fe200078e0205 */
[----:B------:R-:W-:Y:S01]  /*0120*/  ISETP.NE.AND P0, PT, R5, RZ, PT ;  /* 0x000000ff0500720c */ /* 0x000fe20003f05270 */
[----:B---3--:R-:W-:-:S03]  /*0130*/  IMAD.SHL.U32 R2, R2, 0x10, RZ ;  /* 0x0000001002027824 */ /* 0x008fc600078e00ff */
[----:B------:R-:W-:-:S13]  /*0140*/  ISETP.GE.U32.AND P1, PT, R38, R31, PT ;  /* 0x0000001f2600720c */ /* 0x000fda0003f26070 */
[----:B--2-4-:R-:W-:Y:S05]  /*0150*/  @P1 BRA `(.L_x_2) ;  /* 0x0000000400041947 */ /* 0x014fea0003800000 */
[----:B------:R-:W-:Y:S01]  /*0160*/  LEA R34, R3, 0xffff8000, 0x11 ;  /* 0xffff800003227811 */ /* 0x000fe200078e88ff */
[----:B------:R-:W-:Y:S02]  /*0170*/  IMAD.SHL.U32 R33, R38, 0x8000, RZ ;  /* 0x0000800026217824 */ /* 0x000fe400078e00ff */
[----:B------:R-:W-:Y:S01]  /*0180*/  IMAD.MOV.U32 R36, RZ, RZ, RZ ;  /* 0x000000ffff247224 */ /* 0x000fe200078e00ff */
[----:B------:R-:W-:Y:S02]  /*0190*/  IADD3 R34, P1, PT, R34, 0x8000, RZ ;  /* 0x0000800022227810 */ /* 0x000fe40007f3e0ff */
[----:B------:R-:W-:-:S03]  /*01a0*/  LOP3.LUT R33, R33, R2, RZ, 0xfc, !PT ;  /* 0x0000000221217212 */ /* 0x000fc600078efcff */
[----:B------:R-:W-:-:S08]  /*01b0*/  IMAD.X R35, RZ, RZ, RZ, P1 ;  /* 0x000000ffff237224 */ /* 0x000fd000008e06ff */
.L_x_3:
[----:B0-----:R-:W-:-:S04]  /*01c0*/  VIADD R4, R33, UR10 ;  /* 0x0000000a21047c36 */ /* 0x001fc80008000000 */
[C---:B------:R-:W-:Y:S01]  /*01d0*/  VIADD R6, R4.reuse, 0x2000 ;  /* 0x0000200004067836 */ /* 0x040fe20000000000 */
[C---:B------:R-:W-:Y:S01]  /*01e0*/  LOP3.LUT R5, R4.reuse, 0x2b3000, RZ, 0xc0, !PT ;  /* 0x002b300004057812 */ /* 0x040fe200078ec0ff */
[C---:B------:R-:W-:Y:S02]  /*01f0*/  VIADD R8, R4.reuse, 0x4000 ;  /* 0x0000400004087836 */ /* 0x040fe40000000000 */
[----:B------:R-:W-:Y:S01]  /*0200*/  VIADD R4, R4, 0x6000 ;  /* 0x0000600004047836 */ /* 0x000fe20000000000 */
[----:B------:R-:W-:Y:S02]  /*0210*/  LOP3.LUT R6, R6, 0x2b3000, RZ, 0xc0, !PT ;  /* 0x002b300006067812 */ /* 0x000fe400078ec0ff */
[----:B------:R-:W0:Y:S01]  /*0220*/  POPC R5, R5 ;  /* 0x0000000500057309 */ /* 0x000e220000000000 */
[----:B------:R-:W-:Y:S02]  /*0230*/  LOP3.LUT R8, R8, 0x2b3000, RZ, 0xc0, !PT ;  /* 0x002b300008087812 */ /* 0x000fe400078ec0ff */
[----:B------:R-:W-:-:S05]  /*0240*/  LOP3.LUT R11, R4, 0x2b3000, RZ, 0xc0, !PT ;  /* 0x002b3000040b7812 */ /* 0x000fca00078ec0ff */
[----:B------:R-:W1:Y:S01]  /*0250*/  POPC R7, R6 ;  /* 0x0000000600077309 */ /* 0x000e620000000000 */
[----:B0-----:R-:W-:-:S07]  /*0260*/  LOP3.LUT R22, R0, 0x1, R5, 0x48, !PT ;  /* 0x0000000100167812 */ /* 0x001fce00078e4805 */
[----:B------:R-:W0:Y:S01]  /*0270*/  POPC R9, R8 ;  /* 0x0000000800097309 */ /* 0x000e220000000000 */
[----:B------:R-:W-:Y:S02]  /*0280*/  LEA R22, P1, R22, R33, 0xc ;  /* 0x0000002116167211 */ /* 0x000fe400078260ff */
[----:B-1----:R-:W-:-:S05]  /*0290*/  LOP3.LUT R7, R0, 0x1, R7, 0x48, !PT ;  /* 0x0000000100077812 */ /* 0x002fca00078e4807 */
[----:B------:R-:W1:Y:S01]  /*02a0*/  POPC R11, R11 ;  /* 0x0000000b000b7309 */ /* 0x000e620000000000 */
[----:B------:R-:W-:Y:S01]  /*02b0*/  IMAD.X R23, RZ, RZ, R36, P1 ;  /* 0x000000ffff177224 */ /* 0x000fe200008e0624 */
[----:B------:R-:W-:Y:S01]  /*02c0*/  IADD3 R4, P5, PT, R22, UR10, RZ ;  /* 0x0000000a16047c10 */ /* 0x000fe2000ffbe0ff */
[----:B------:R-:W-:Y:S01]  /*02d0*/  IMAD.SHL.U32 R6, R7, 0x1000, RZ ;  /* 0x0000100007067824 */ /* 0x000fe200078e00ff */
[----:B0-----:R-:W-:-:S04]  /*02e0*/  LOP3.LUT R9, R0, 0x1, R9, 0x48, !PT ;  /* 0x0000000100097812 */ /* 0x001fc800078e4809 */
[----:B------:R-:W-:Y:S01]  /*02f0*/  IADD3 R6, P4, P1, R33, 0x2000, R6 ;  /* 0x0000200021067810 */ /* 0x000fe2000799e006 */
[----:B------:R-:W-:-:S03]  /*0300*/  IMAD.SHL.U32 R10, R9, 0x1000, RZ ;  /* 0x00001000090a7824 */ /* 0x000fc600078e00ff */
[----:B------:R-:W-:Y:S02]  /*0310*/  LOP3.LUT R24, R6, 0xfffffff0, RZ, 0xc0, !PT ;  /* 0xfffffff006187812 */ /* 0x000fe400078ec0ff */
[----:B-1----:R-:W-:Y:S02]  /*0320*/  LOP3.LUT R5, R0, 0x1, R11, 0x48, !PT ;  /* 0x0000000100057812 */ /* 0x002fe400078e480b */
[----:B------:R-:W-:Y:S02]  /*0330*/  IADD3 R10, P2, P3, R33, 0x4000, R10 ;  /* 0x00004000210a7810 */ /* 0x000fe40007b5e00a */
[----:B------:R-:W-:Y:S01]  /*0340*/  IADD3.X R25, PT, PT, R36, RZ, RZ, P4, P1 ;  /* 0x000000ff24197210 */ /* 0x000fe200027e24ff */
[----:B------:R-:W-:Y:S01]  /*0350*/  IMAD.SHL.U32 R8, R5, 0x1000, RZ ;  /* 0x0000100005087824 */ /* 0x000fe200078e00ff */
[----:B------:R-:W-:Y:S02]  /*0360*/  IADD3.X R5, PT, PT, R23, UR11, RZ, P5, !PT ;  /* 0x0000000b17057c10 */ /* 0x000fe4000affe4ff */
[----:B------:R-:W-:-:S02]  /*0370*/  LOP3.LUT R26, R10, 0xfffffff0, RZ, 0xc0, !PT ;  /* 0xfffffff00a1a7812 */ /* 0x000fc400078ec0ff */
[----:B------:R-:W-:Y:S02]  /*0380*/  IADD3 R8, P5, P6, R33, 0x6000, R8 ;  /* 0x0000600021087810 */ /* 0x000fe40007ebe008 */
[----:B------:R-:W-:Y:S01]  /*0390*/  IADD3.X R27, PT, PT, R36, RZ, RZ, P2, P3 ;  /* 0x000000ff241b7210 */ /* 0x000fe200017e64ff */
[----:B------:R-:W2:Y:S01]  /*03a0*/  LDG.E.128 R4, desc[UR4][R4.64] ;  /* 0x0000000404047981 */ /* 0x000ea2000c1e1d00 */
[----:B------:R-:W-:Y:S02]  /*03b0*/  LOP3.LUT R28, R8, 0xfffffff0, RZ, 0xc0, !PT ;  /* 0xfffffff0081c7812 */ /* 0x000fe400078ec0ff */
[----:B------:R-:W-:Y:S02]  /*03c0*/  IADD3 R8, P1, PT, R24, UR10, RZ ;  /* 0x0000000a18087c10 */ /* 0x000fe4000ff3e0ff */
[----:B------:R-:W-:Y:S02]  /*03d0*/  IADD3 R12, P2, PT, R26, UR10, RZ ;  /* 0x0000000a1a0c7c10 */ /* 0x000fe4000ff5e0ff */
[----:B------:R-:W-:-:S02]  /*03e0*/  IADD3.X R29, PT, PT, R36, RZ, RZ, P5, P6 ;  /* 0x000000ff241d7210 */ /* 0x000fc40002fec4ff */
[----:B------:R-:W-:Y:S02]  /*03f0*/  IADD3 R16, P3, PT, R28, UR10, RZ ;  /* 0x0000000a1c107c10 */ /* 0x000fe4000ff7e0ff */
[----:B------:R-:W-:Y:S02]  /*0400*/  IADD3.X R9, PT, PT, R25, UR11, RZ, P1, !PT ;  /* 0x0000000b19097c10 */ /* 0x000fe40008ffe4ff */
[----:B------:R-:W-:Y:S02]  /*0410*/  IADD3.X R13, PT, PT, R27, UR11, RZ, P2, !PT ;  /* 0x0000000b1b0d7c10 */ /* 0x000fe400097fe4ff */
[----:B------:R-:W-:Y:S02]  /*0420*/  IADD3.X R17, PT, PT, R29, UR11, RZ, P3, !PT ;  /* 0x0000000b1d117c10 */ /* 0x000fe40009ffe4ff */
[----:B------:R-:W3:Y:S04]  /*0430*/  LDG.E.128 R8, desc[UR4][R8.64] ;  /* 0x0000000408087981 */ /* 0x000ee8000c1e1d00 */
[----:B------:R-:W4:Y:S04]  /*0440*/  LDG.E.128 R12, desc[UR4][R12.64] ;  /* 0x000000040c0c7981 */ /* 0x000f28000c1e1d00 */
[----:B------:R-:W5:Y:S01]  /*0450*/  LDG.E.128 R16, desc[UR4][R16.64] ;  /* 0x0000000410107981 */ /* 0x000f62000c1e1d00 */
[----:B------:R-:W-:-:S02]  /*0460*/  IADD3 R22, P1, PT, R22, UR8, RZ ;  /* 0x0000000816167c10 */ /* 0x000fc4000ff3e0ff */
[----:B------:R-:W-:Y:S02]  /*0470*/  IADD3 R26, P2, PT, R26, UR8, RZ ;  /* 0x000000081a1a7c10 */ /* 0x000fe4000ff5e0ff */
[----:B------:R-:W-:Y:S02]  /*0480*/  IADD3.X R23, PT, PT, R23, UR9, RZ, P1, !PT ;  /* 0x0000000917177c10 */ /* 0x000fe40008ffe4ff */
[----:B------:R-:W-:Y:S02]  /*0490*/  IADD3 R24, P1, PT, R24, UR8, RZ ;  /* 0x0000000818187c10 */ /* 0x000fe4000ff3e0ff */
[----:B------:R-:W-:Y:S02]  /*04a0*/  IADD3 R28, P3, PT, R28, UR8, RZ ;  /* 0x000000081c1c7c10 */ /* 0x000fe4000ff7e0ff */
[----:B------:R-:W-:Y:S02]  /*04b0*/  IADD3.X R25, PT, PT, R25, UR9, RZ, P1, !PT ;  /* 0x0000000919197c10 */ /* 0x000fe40008ffe4ff */
[----:B------:R-:W-:-:S02]  /*04c0*/  IADD3.X R27, PT, PT, R27, UR9, RZ, P2, !PT ;  /* 0x000000091b1b7c10 */ /* 0x000fc400097fe4ff */
[----:B------:R-:W-:Y:S01]  /*04d0*/  IADD3.X R29, PT, PT, R29, UR9, RZ, P3, !PT ;  /* 0x000000091d1d7c10 */ /* 0x000fe20009ffe4ff */
[----:B------:R-:W-:-:S05]  /*04e0*/  IMAD R38, R3, 0x4, R38 ;  /* 0x0000000403267824 */ /* 0x000fca00078e0226 */
[----:B------:R-:W-:Y:S02]  /*04f0*/  ISETP.GE.U32.AND P1, PT, R38, R31, PT ;  /* 0x0000001f2600720c */ /* 0x000fe40003f26070 */
[----:B------:R-:W-:-:S05]  /*0500*/  IADD3 R33, P2, PT, R33, R34, RZ ;  /* 0x0000002221217210 */ /* 0x000fca0007f5e0ff */
[----:B------:R-:W-:Y:S01]  /*0510*/  IMAD.X R36, R36, 0x1, R35, P2 ;  /* 0x0000000124247824 */ /* 0x000fe200010e0623 */
[----:B--2---:R0:W-:Y:S04]  /*0520*/  STG.E.128 desc[UR4][R22.64], R4 ;  /* 0x0000000416007986 */ /* 0x0041e8000c101d04 */
[----:B---3--:R0:W-:Y:S04]  /*0530*/  STG.E.128 desc[UR4][R24.64], R8 ;  /* 0x0000000818007986 */ /* 0x0081e8000c101d04 */
[----:B----4-:R0:W-:Y:S04]  /*0540*/  STG.E.128 desc[UR4][R26.64], R12 ;  /* 0x0000000c1a007986 */ /* 0x0101e8000c101d04 */
[----:B-----5:R0:W-:Y:S01]  /*0550*/  STG.E.128 desc[UR4][R28.64], R16 ;  /* 0x000000101c007986 */ /* 0x0201e2000c101d04 */
[----:B------:R-:W-:Y:S05]  /*0560*/  @!P1 BRA `(.L_x_3) ;  /* 0xfffffffc00149947 */ /* 0x000fea000383ffff */
.L_x_2:
[----:B------:R-:W-:Y:S05]  /*0570*/  BSYNC.RECONVERGENT B0 ;  /* 0x0000000000007941 */ /* 0x000fea0003800200 */
.L_x_1:
[----:B------:R-:W-:Y:S05]  /*0580*/  @P0 EXIT ;  /* 0x000000000000094d */ /* 0x000fea0003800000 */
[----:B0-----:R-:W-:-:S04]  /*0590*/  LOP3.LUT R4, R32, 0xfffffffc, RZ, 0xc0, !PT ;  /* 0xfffffffc20047812 */ /* 0x001fc800078ec0ff */
[----:B------:R-:W-:-:S04]  /*05a0*/  IADD3 R5, PT, PT, R32, -R3, -R4 ;  /* 0x8000000320057210 */ /* 0x000fc80007ffe804 */
[----:B------:R-:W-:-:S04]  /*05b0*/  IADD3 R5, PT, PT, R5, 0x1, R30 ;  /* 0x0000000105057810 */ /* 0x000fc80007ffe01e */
[----:B------:R-:W-:-:S13]  /*05c0*/  ISETP.GE.AND P0, PT, R5, RZ, PT ;  /* 0x000000ff0500720c */ /* 0x000fda0003f06270 */
[----:B------:R-:W-:Y:S05]  /*05d0*/  @!P0 EXIT ;  /* 0x000000000000894d */ /* 0x000fea0003800000 */
[----:B------:R-:W0:Y:S01]  /*05e0*/  LDCU UR6, c[0x0][0x388] ;  /* 0x00007100ff0677ac */ /* 0x000e220008000800 */
[----:B------:R-:W-:Y:S02]  /*05f0*/  IMAD.IADD R5, R4, 0x1, R5 ;  /* 0x0000000104057824 */ /* 0x000fe400078e0205 */
[----:B------:R-:W-:Y:S02]  /*0600*/  IMAD.MOV.U32 R3, RZ, RZ, RZ ;  /* 0x000000ffff037224 */ /* 0x000fe400078e00ff */
[----:B------:R-:W-:-:S04]  /*0610*/  IMAD.WIDE.U32 R2, R5, 0x2000, R2 ;  /* 0x0000200005027825 */ /* 0x000fc800078e0002 */
[----:B0-----:R-:W-:-:S05]  /*0620*/  VIADD R4, R2, UR6 ;  /* 0x0000000602047c36 */ /* 0x001fca0008000000 */
[----:B------:R-:W-:-:S04]  /*0630*/  LOP3.LUT R4, R4, 0x2b3000, RZ, 0xc0, !PT ;  /* 0x002b300004047812 */ /* 0x000fc800078ec0ff */
[----:B------:R-:W0:Y:S02]  /*0640*/  POPC R5, R4 ;  /* 0x0000000400057309 */ /* 0x000e240000000000 */
[----:B0-----:R-:W-:-:S04]  /*0650*/  LOP3.LUT R5, R0, 0x1, R5, 0x48, !PT ;  /* 0x0000000100057812 */ /* 0x001fc800078e4805 */
[----:B------:R-:W-:-:S05]  /*0660*/  LEA R5, P0, R5, R2, 0xc ;  /* 0x0000000205057211 */ /* 0x000fca00078060ff */
[----:B------:R-:W-:-:S05]  /*0670*/  IMAD.X R6, RZ, RZ, R3, P0 ;  /* 0x000000ffff067224 */ /* 0x000fca00000e0603 */
[--C-:B------:R-:W-:Y:S02]  /*0680*/  SHF.R.U64 R3, R5, 0x4, R6.reuse ;  /* 0x0000000405037819 */ /* 0x100fe40000001206 */
[----:B------:R-:W-:Y:S02]  /*0690*/  SHF.R.U32.HI R0, RZ, 0x4, R6 ;  /* 0x00000004ff007819 */ /* 0x000fe40000011606 */
[----:B------:R-:W-:-:S04]  /*06a0*/  ISETP.GE.U32.AND P0, PT, R3, R20, PT ;  /* 0x000000140300720c */ /* 0x000fc80003f06070 */
[----:B------:R-:W-:-:S13]  /*06b0*/  ISETP.GE.U32.AND.EX P0, PT, R0, R21, PT, P0 ;  /* 0x000000150000720c */ /* 0x000fda0003f06100 */
[----:B------:R-:W-:Y:S05]  /*06c0*/  @P0 EXIT ;  /* 0x000000000000094d */ /* 0x000fea0003800000 */
[----:B------:R-:W0:Y:S01]  /*06d0*/  LDCU UR7, c[0x0][0x38c] ;  /* 0x00007180ff0777ac */ /* 0x000e220008000800 */
[----:B------:R-:W-:Y:S01]  /*06e0*/  IADD3 R2, P0, PT, R5, UR6, RZ ;  /* 0x0000000605027c10 */ /* 0x000fe2000ff1e0ff */
[----:B------:R-:W1:Y:S03]  /*06f0*/  LDCU.64 UR8, c[0x0][0x380] ;  /* 0x00007000ff0877ac */ /* 0x000e660008000a00 */
[----:B0-----:R-:W-:-:S05]  /*0700*/  IADD3.X R3, PT, PT, R6, UR7, RZ, P0, !PT ;  /* 0x0000000706037c10 */ /* 0x001fca00087fe4ff */
[----:B------:R-:W2:Y:S01]  /*0710*/  LDG.E.128 R8, desc[UR4][R2.64] ;  /* 0x0000000402087981 */ /* 0x000ea2000c1e1d00 */
[----:B-1----:R-:W-:-:S04]  /*0720*/  IADD3 R4, P0, PT, R5, UR8, RZ ;  /* 0x0000000805047c10 */ /* 0x002fc8000ff1e0ff */
[----:B------:R-:W-:-:S05]  /*0730*/  IADD3.X R5, PT, PT, R6, UR9, RZ, P0, !PT ;  /* 0x0000000906057c10 */ /* 0x000fca00087fe4ff */
[----:B--2---:R-:W-:Y:S01]  /*0740*/  STG.E.128 desc[UR4][R4.64], R8 ;  /* 0x0000000804007986 */ /* 0x004fe2000c101d04 */
[----:B------:R-:W-:Y:S05]  /*0750*/  EXIT ;  /* 0x000000000000794d */ /* 0x000fea0003800000 */
.L_x_4:
[----:B------:R-:W-:-:S00]  /*0760*/  BRA `(.L_x_4) ;  /* 0xfffffffc00fc7947 */ /* 0x000fc0000383ffff */
[----:B------:R-:W-:-:S00]  /*0770*/  NOP ;  /* 0x0000000000007918 */ /* 0x000fc00000000000 */
        /* <DEDUP_REMOVED lines=8> */
.L_x_10:


//--------------------- .text.side_aware_memcpy_32 --------------------------
	.section	.text.side_aware_memcpy_32,"ax",@progbits
	.align	128
        .global         side_aware_memcpy_32
        .type           side_aware_memcpy_32,@function
        .size           side_aware_memcpy_32,(.L_x_11 - side_aware_memcpy_32)
        .other          side_aware_memcpy_32,@"STO_CUDA_ENTRY STV_DEFAULT"
side_aware_memcpy_32:
.text.side_aware_memcpy_32:
        /* <DEDUP_REMOVED lines=9> */
.L_x_5:
[----:B------:R-:W0:Y:S01]  /*0090*/  S2R R2, SR_TID.Y ;  /* 0x0000000000027919 */ /* 0x000e220000002200 */
[----:B------:R-:W1:Y:S01]  /*00a0*/  LDC R28, c[0x0][0x390] ;  /* 0x0000e400ff1c7b82 */ /* 0x000e620000000800 */
[----:B------:R-:W2:Y:S01]  /*00b0*/  LDCU.64 UR4, c[0x0][0x358] ;  /* 0x00006b00ff0477ac */ /* 0x000ea20008000a00 */
[----:B------:R-:W-:Y:S01]  /*00c0*/  BSSY.RECONVERGENT B0, `(.L_x_6) ;  /* 0x0000040000007945 */ /* 0x000fe20003800200 */
[----:B------:R-:W3:Y:S01]  /*00d0*/  S2R R32, SR_TID.X ;  /* 0x0000000000207919 */ /* 0x000ee20000002100 */
[----:B------:R-:W4:Y:S01]  /*00e0*/  LDCU.128 UR8, c[0x0][0x380] ;  /* 0x00007000ff0877ac */ /* 0x000f220008000c00 */
[----:B-1----:R-:W-:-:S04]  /*00f0*/  SHF.R.U32.HI R29, RZ, 0x9, R28 ;  /* 0x00000009ff1d7819 */ /* 0x002fc8000001161c */
[----:B------:R-:W-:Y:S01]  /*0100*/  LOP3.LUT R31, R29, 0x7ffff, RZ, 0xc0, !PT ;  /* 0x0007ffff1d1f7812 */ /* 0x000fe200078ec0ff */
[----:B0-----:R-:W-:-:S03]  /*0110*/  IMAD R35, R27, 0x4, R2 ;  /* 0x000000041b237824 */ /* 0x001fc600078e0202 */
[----:B------:R-:W-:Y:S02]  /*0120*/  SHF.R.U32.HI R30, RZ, 0x2, R31 ;  /* 0x00000002ff1e7819 */ /* 0x000fe4000001161f */
[----:B------:R-:W-:Y:S01]  /*0130*/  ISETP.NE.AND P0, PT, R2, RZ, PT ;  /* 0x000000ff0200720c */ /* 0x000fe20003f05270 */
[----:B---3--:R-:W-:Y:S01]  /*0140*/  IMAD.SHL.U32 R32, R32, 0x10, RZ ;  /* 0x0000001020207824 */ /* 0x008fe200078e00ff */
[----:B------:R-:W-:-:S13]  /*0150*/  ISETP.GE.U32.AND P1, PT, R35, R30, PT ;  /* 0x0000001e2300720c */ /* 0x000fda0003f26070 */
[----:B--2-4-:R-:W-:Y:S05]  /*0160*/  @P1 BRA `(.L_x_7) ;  /* 0x0000000000d41947 */ /* 0x014fea0003800000 */
[----:B------:R-:W-:-:S05]  /*0170*/  IMAD.SHL.U32 R33, R35, 0x8000, RZ ;  /* 0x0000800023217824 */ /* 0x000fca00078e00ff */
[----:B------:R-:W-:-:S07]  /*0180*/  LOP3.LUT R33, R33, R32, RZ, 0xfc, !PT ;  /* 0x0000002021217212 */ /* 0x000fce00078efcff */
.L_x_8:
[----:B0-----:R-:W-:-:S04]  /*0190*/  VIADD R2, R33, UR10 ;  /* 0x0000000a21027c36 */ /* 0x001fc80008000000 */
[C---:B------:R-:W-:Y:S01]  /*01a0*/  VIADD R4, R2.reuse, 0x2000 ;  /* 0x0000200002047836 */ /* 0x040fe20000000000 */
[C---:B------:R-:W-:Y:S01]  /*01b0*/  LOP3.LUT R3, R2.reuse, 0x2b3000, RZ, 0xc0, !PT ;  /* 0x002b300002037812 */ /* 0x040fe200078ec0ff */
[C---:B------:R-:W-:Y:S02]  /*01c0*/  VIADD R6, R2.reuse, 0x4000 ;  /* 0x0000400002067836 */ /* 0x040fe40000000000 */
[----:B------:R-:W-:Y:S01]  /*01d0*/  VIADD R2, R2, 0x6000 ;  /* 0x0000600002027836 */ /* 0x000fe20000000000 */
[----:B------:R-:W-:Y:S02]  /*01e0*/  LOP3.LUT R4, R4, 0x2b3000, RZ, 0xc0, !PT ;  /* 0x002b300004047812 */ /* 0x000fe400078ec0ff */
[----:B------:R-:W-:Y:S01]  /*01f0*/  LOP3.LUT R7, R6, 0x2b3000, RZ, 0xc0, !PT ;  /* 0x002b300006077812 */ /* 0x000fe200078ec0ff */
[----:B------:R-:W0:Y:S01]  /*0200*/  POPC R3, R3 ;  /* 0x0000000300037309 */ /* 0x000e220000000000 */
[----:B------:R-:W-:-:S07]  /*0210*/  LOP3.LUT R9, R2, 0x2b3000, RZ, 0xc0, !PT ;  /* 0x002b300002097812 */ /* 0x000fce00078ec0ff */
[----:B------:R-:W1:Y:S01]  /*0220*/  POPC R5, R4 ;  /* 0x0000000400057309 */ /* 0x000e620000000000 */
[----:B0-----:R-:W-:-:S07]  /*0230*/  LOP3.LUT R2, R0, 0x1, R3, 0x48, !PT ;  /* 0x0000000100027812 */ /* 0x001fce00078e4803 */
[----:B------:R-:W0:Y:S01]  /*0240*/  POPC R7, R7 ;  /* 0x0000000700077309 */ /* 0x000e220000000000 */
[----:B------:R-:W-:Y:S01]  /*0250*/  IMAD R2, R2, 0x1000, R33 ;  /* 0x0000100002027824 */ /* 0x000fe200078e0221 */
[----:B-1----:R-:W-:-:S06]  /*0260*/  LOP3.LUT R6, R0, 0x1, R5, 0x48, !PT ;  /* 0x0000000100067812 */ /* 0x002fcc00078e4805 */
[----:B------:R-:W1:Y:S01]  /*0270*/  POPC R9, R9 ;  /* 0x0000000900097309 */ /* 0x000e620000000000 */
[----:B------:R-:W-:Y:S01]  /*0280*/  IADD3 R4, P1, PT, R2, UR10, RZ ;  /* 0x0000000a02047c10 */ /* 0x000fe2000ff3e0ff */
[----:B------:R-:W-:-:S04]  /*0290*/  IMAD R6, R6, 0x1000, R33 ;  /* 0x0000100006067824 */ /* 0x000fc800078e0221 */
[----:B------:R-:W-:Y:S01]  /*02a0*/  IMAD.X R5, RZ, RZ, UR11, P1 ;  /* 0x0000000bff057e24 */ /* 0x000fe200088e06ff */
[----:B0-----:R-:W-:Y:S01]  /*02b0*/  LOP3.LUT R8, R0, 0x1, R7, 0x48, !PT ;  /* 0x0000000100087812 */ /* 0x001fe200078e4807 */
[----:B------:R-:W-:-:S04]  /*02c0*/  VIADD R20, R6, 0x2000 ;  /* 0x0000200006147836 */ /* 0x000fc80000000000 */
[----:B------:R-:W-:Y:S01]  /*02d0*/  IMAD R8, R8, 0x1000, R33 ;  /* 0x0000100008087824 */ /* 0x000fe200078e0221 */
[----:B------:R-:W2:Y:S01]  /*02e0*/  LDG.E.128 R4, desc[UR4][R4.64] ;  /* 0x0000000404047981 */ /* 0x000ea2000c1e1d00 */
[----:B-1----:R-:W-:Y:S02]  /*02f0*/  LOP3.LUT R10, R0, 0x1, R9, 0x48, !PT ;  /* 0x00000001000a7812 */ /* 0x002fe400078e4809 */
[----:B------:R-:W-:Y:S01]  /*0300*/  VIADD R22, R8, 0x4000 ;  /* 0x0000400008167836 */ /* 0x000fe20000000000 */
[----:B------:R-:W-:Y:S02]  /*0310*/  IADD3 R8, P1, PT, R20, UR10, RZ ;  /* 0x0000000a14087c10 */ /* 0x000fe4000ff3e0ff */
[----:B------:R-:W-:Y:S02]  /*0320*/  IMAD R10, R10, 0x1000, R33 ;  /* 0x000010000a0a7824 */ /* 0x000fe400078e0221 */
[----:B------:R-:W-:Y:S01]  /*0330*/  IADD3 R12, P2, PT, R22, UR10, RZ ;  /* 0x0000000a160c7c10 */ /* 0x000fe2000ff5e0ff */
[----:B------:R-:W-:-:S02]  /*0340*/  IMAD.X R9, RZ, RZ, UR11, P1 ;  /* 0x0000000bff097e24 */ /* 0x000fc400088e06ff */
[----:B------:R-:W-:Y:S02]  /*0350*/  VIADD R24, R10, 0x6000 ;  /* 0x000060000a187836 */ /* 0x000fe40000000000 */
[----:B------:R-:W-:Y:S02]  /*0360*/  IMAD.X R13, RZ, RZ, UR11, P2 ;  /* 0x0000000bff0d7e24 */ /* 0x000fe400090e06ff */
[----:B------:R-:W3:Y:S01]  /*0370*/  LDG.E.128 R8, desc[UR4][R8.64] ;  /* 0x0000000408087981 */ /* 0x000ee2000c1e1d00 */
[----:B------:R-:W-:-:S03]  /*0380*/  IADD3 R16, P3, PT, R24, UR10, RZ ;  /* 0x0000000a18107c10 */ /* 0x000fc6000ff7e0ff */
[----:B------:R-:W4:Y:S02]  /*0390*/  LDG.E.128 R12, desc[UR4][R12.64] ;  /* 0x000000040c0c7981 */ /* 0x000f24000c1e1d00 */
[----:B------:R-:W-:-:S06]  /*03a0*/  IMAD.X R17, RZ, RZ, UR11, P3 ;  /* 0x0000000bff117e24 */ /* 0x000fcc00098e06ff */
[----:B------:R-:W5:Y:S01]  /*03b0*/  LDG.E.128 R16, desc[UR4][R16.64] ;  /* 0x0000000410107981 */ /* 0x000f62000c1e1d00 */
[----:B------:R-:W-:Y:S02]  /*03c0*/  IADD3 R2, P1, PT, R2, UR8, RZ ;  /* 0x0000000802027c10 */ /* 0x000fe4000ff3e0ff */
[----:B------:R-:W-:-:S03]  /*03d0*/  IADD3 R22, P2, PT, R22, UR8, RZ ;  /* 0x0000000816167c10 */ /* 0x000fc6000ff5e0ff */
[----:B------:R-:W-:Y:S01]  /*03e0*/  IMAD.X R3, RZ, RZ, UR9, P1 ;  /* 0x00000009ff037e24 */ /* 0x000fe200088e06ff */
[----:B------:R-:W-:Y:S02]  /*03f0*/  IADD3 R20, P1, PT, R20, UR8, RZ ;  /* 0x0000000814147c10 */ /* 0x000fe4000ff3e0ff */
[----:B------:R-:W-:Y:S01]  /*0400*/  IADD3 R24, P3, PT, R24, UR8, RZ ;  /* 0x0000000818187c10 */ /* 0x000fe2000ff7e0ff */
[----:B------:R-:W-:Y:S02]  /*0410*/  IMAD.X R23, RZ, RZ, UR9, P2 ;  /* 0x00000009ff177e24 */ /* 0x000fe400090e06ff */
[----:B------:R-:W-:Y:S02]  /*0420*/  IMAD.X R21, RZ, RZ, UR9, P1 ;  /* 0x00000009ff157e24 */ /* 0x000fe400088e06ff */
[----:B------:R-:W-:Y:S02]  /*0430*/  IMAD.X R25, RZ, RZ, UR9, P3 ;  /* 0x00000009ff197e24 */ /* 0x000fe400098e06ff */
[----:B------:R-:W-:-:S05]  /*0440*/  IMAD R35, R26, 0x4, R35 ;  /* 0x000000041a237824 */ /* 0x000fca00078e0223 */
[----:B------:R-:W-:Y:S01]  /*0450*/  ISETP.GE.U32.AND P1, PT, R35, R30, PT ;  /* 0x0000001e2300720c */ /* 0x000fe20003f26070 */
[----:B------:R-:W-:Y:S01]  /*0460*/  IMAD R33, R26, 0x20000, R33 ;  /* 0x000200001a217824 */ /* 0x000fe200078e0221 */
[----:B--2---:R0:W-:Y:S04]  /*0470*/  STG.E.128 desc[UR4][R2.64], R4 ;  /* 0x0000000402007986 */ /* 0x0041e8000c101d04 */
[----:B---3--:R0:W-:Y:S04]  /*0480*/  STG.E.128 desc[UR4][R20.64], R8 ;  /* 0x0000000814007986 */ /* 0x0081e8000c101d04 */
[----:B----4-:R0:W-:Y:S04]  /*0490*/  STG.E.128 desc[UR4][R22.64], R12 ;  /* 0x0000000c16007986 */ /* 0x0101e8000c101d04 */
[----:B-----5:R0:W-:Y:S01]  /*04a0*/  STG.E.128 desc[UR4][R24.64], R16 ;  /* 0x0000001018007986 */ /* 0x0201e2000c101d04 */
[----:B------:R-:W-:Y:S05]  /*04b0*/  @!P1 BRA `(.L_x_8) ;  /* 0xfffffffc00349947 */ /* 0x000fea000383ffff */
.L_x_7:
[----:B------:R-:W-:Y:S05]  /*04c0*/  BSYNC.RECONVERGENT B0 ;  /* 0x0000000000007941 */ /* 0x000fea0003800200 */
.L_x_6:
[----:B------:R-:W-:Y:S05]  /*04d0*/  @P0 EXIT ;  /* 0x000000000000094d */ /* 0x000fea0003800000 */
[----:B------:R-:W-:-:S04]  /*04e0*/  LOP3.LUT R29, R29, 0x7fffc, RZ, 0xc0, !PT ;  /* 0x0007fffc1d1d7812 */ /* 0x000fc800078ec0ff */
[----:B------:R-:W-:-:S04]  /*04f0*/  IADD3 R26, PT, PT, R31, -R26, -R29 ;  /* 0x8000001a1f1a7210 */ /* 0x000fc80007ffe81d */
[----:B------:R-:W-:-:S04]  /*0500*/  IADD3 R26, PT, PT, R26, 0x1, R27 ;  /* 0x000000011a1a7810 */ /* 0x000fc80007ffe01b */
[----:B------:R-:W-:-:S13]  /*0510*/  ISETP.GE.AND P0, PT, R26, RZ, PT ;  /* 0x000000ff1a00720c */ /* 0x000fda0003f06270 */
[----:B------:R-:W-:Y:S05]  /*0520*/  @!P0 EXIT ;  /* 0x000000000000894d */ /* 0x000fea0003800000 */
[----:B------:R-:W0:Y:S01]  /*0530*/  LDCU UR6, c[0x0][0x388] ;  /* 0x00007100ff0677ac */ /* 0x000e220008000800 */
[----:B------:R-:W-:-:S04]  /*0540*/  IMAD.IADD R29, R29, 0x1, R26 ;  /* 0x000000011d1d7824 */ /* 0x000fc800078e021a */
[----:B------:R-:W-:-:S04]  /*0550*/  IMAD R29, R29, 0x2000, R32 ;  /* 0x000020001d1d7824 */ /* 0x000fc800078e0220 */
[----:B0-----:R-:W-:-:S05]  /*0560*/  VIADD R2, R29, UR6 ;  /* 0x000000061d027c36 */ /* 0x001fca0008000000 */
[----:B------:R-:W-:-:S04]  /*0570*/  LOP3.LUT R2, R2, 0x2b3000, RZ, 0xc0, !PT ;  /* 0x002b300002027812 */ /* 0x000fc800078ec0ff */
[----:B------:R-:W0:Y:S02]  /*0580*/  POPC R3, R2 ;  /* 0x0000000200037309 */ /* 0x000e240000000000 */
[----:B0-----:R-:W-:-:S05]  /*0590*/  LOP3.LUT R0, R0, 0x1, R3, 0x48, !PT ;  /* 0x0000000100007812 */ /* 0x001fca00078e4803 */
[----:B------:R-:W-:-:S05]  /*05a0*/  IMAD R0, R0, 0x1000, R29 ;  /* 0x0000100000007824 */ /* 0x000fca00078e021d */
[----:B------:R-:W-:-:S04]  /*05b0*/  SHF.R.U32.HI R7, RZ, 0x4, R0 ;  /* 0x00000004ff077819 */ /* 0x000fc80000011600 */
[----:B------:R-:W-:-:S13]  /*05c0*/  ISETP.GE.U32.AND P0, PT, R7, R28, PT ;  /* 0x0000001c0700720c */ /* 0x000fda0003f06070 */
[----:B------:R-:W-:Y:S05]  /*05d0*/  @P0 EXIT ;  /* 0x000000000000094d */ /* 0x000fea0003800000 */
[----:B------:R-:W0:Y:S08]  /*05e0*/  LDC.64 R2, c[0x0][0x388] ;  /* 0x0000e200ff027b82 */ /* 0x000e300000000a00 */
[----:B------:R-:W1:Y:S01]  /*05f0*/  LDC.64 R4, c[0x0][0x380] ;  /* 0x0000e000ff047b82 */ /* 0x000e620000000a00 */
[----:B0-----:R-:W-:-:S05]  /*0600*/  IMAD.WIDE.U32 R2, R7, 0x10, R2 ;  /* 0x0000001007027825 */ /* 0x001fca00078e0002 */
[----:B------:R-:W2:Y:S01]  /*0610*/  LDG.E.128 R8, desc[UR4][R2.64] ;  /* 0x0000000402087981 */ /* 0x000ea2000c1e1d00 */
[----:B-1----:R-:W-:-:S05]  /*0620*/  IMAD.WIDE.U32 R4, R7, 0x10, R4 ;  /* 0x0000001007047825 */ /* 0x002fca00078e0004 */
[----:B--2---:R-:W-:Y:S01]  /*0630*/  STG.E.128 desc[UR4][R4.64], R8 ;  /* 0x0000000804007986 */ /* 0x004fe2000c101d04 */
[----:B------:R-:W-:Y:S05]  /*0640*/  EXIT ;  /* 0x000000000000794d */ /* 0x000fea0003800000 */
.L_x_9:
        /* <DEDUP_REMOVED lines=11> */
.L_x_11:


//--------------------- .nv.shared.reserved.0     --------------------------
	.section	.nv.shared.reserved.0,"aw",@nobits
	.weak		__nv_reservedSMEM_offset_0_alias
	.size		__nv_reservedSMEM_offset_0_alias, 0, 64
	.other		__nv_reservedSMEM_offset_0_alias,@"STO_CUDA_RESERVED_SHARED STV_DEFAULT"
__nv_reservedSMEM_offset_0_alias:
	.zero		0
	.zero		64


//--------------------- .nv.constant0.side_aware_memcpy_64 --------------------------
	.section	.nv.constant0.side_aware_memcpy_64,"a",@progbits
	.sectionflags	@""
	.align	4
.nv.constant0.side_aware_memcpy_64:
	.zero		1124


//--------------------- .nv.constant0.side_aware_memcpy_32 --------------------------
	.section	.nv.constant0.side_aware_memcpy_32,"a",@progbits
	.sectionflags	@""
	.align	4
.nv.constant0.side_aware_memcpy_32:
	.zero		1120


//--------------------- SYMBOLS --------------------------

	.type		.nv.reservedSmem.offset0,@object
	.size		.nv.reservedSmem.offset0,0x4
